//
// Generated by NVIDIA NVVM Compiler
//
// Compiler Build ID: CL-36424714
// Cuda compilation tools, release 13.0, V13.0.88
// Based on NVVM 20.0.0
//

.version 9.0
.target sm_100
.address_size 64

	// .globl	_Z24LinkedList_atomic_kerneliPiPy

.visible .entry _Z24LinkedList_atomic_kerneliPiPy(
	.param .u32 _Z24LinkedList_atomic_kerneliPiPy_param_0,
	.param .u64 .ptr .align 1 _Z24LinkedList_atomic_kerneliPiPy_param_1,
	.param .u64 .ptr .align 1 _Z24LinkedList_atomic_kerneliPiPy_param_2
)
{
	.local .align 8 .b8 	__local_depot0[16];
	.reg .b64 	%SP;
	.reg .b64 	%SPL;
	.reg .pred 	%p<3>;
	.reg .b32 	%r<8>;
	.reg .b64 	%rd<16>;

	mov.u64 	%SPL, __local_depot0;
	ld.param.u32 	%r2, [_Z24LinkedList_atomic_kerneliPiPy_param_0];
	ld.param.u64 	%rd4, [_Z24LinkedList_atomic_kerneliPiPy_param_1];
	ld.param.u64 	%rd3, [_Z24LinkedList_atomic_kerneliPiPy_param_2];
	cvta.to.global.u64 	%rd1, %rd4;
	mov.u32 	%r3, %ctaid.x;
	mov.u32 	%r4, %ntid.x;
	mov.u32 	%r5, %tid.x;
	mad.lo.s32 	%r1, %r3, %r4, %r5;
	setp.ge.s32 	%p1, %r1, %r2;
	@%p1 bra 	$L__BB0_4;
	// begin inline asm
	mov.u64 	%rd5, %clock64;
	// end inline asm
	add.u64 	%rd2, %SPL, 0;
	st.local.u64 	[%rd2], %rd5;
$L__BB0_2:
	atom.global.exch.b32 	%r6, [%rd1], 1;
	setp.ne.s32 	%p2, %r6, 0;
	@%p2 bra 	$L__BB0_2;
	atom.global.exch.b32 	%r7, [%rd1], 0;
	// begin inline asm
	mov.u64 	%rd7, %clock64;
	// end inline asm
	add.u64 	%rd9, %SPL, 8;
	st.local.u64 	[%rd9], %rd7;
	ld.local.u64 	%rd10, [%rd9];
	ld.local.u64 	%rd11, [%rd2];
	sub.s64 	%rd12, %rd10, %rd11;
	cvta.to.global.u64 	%rd13, %rd3;
	mul.wide.s32 	%rd14, %r1, 8;
	add.s64 	%rd15, %rd13, %rd14;
	st.global.u64 	[%rd15], %rd12;
$L__BB0_4:
	ret;

}


// ===== COMPILED SASS (sm_100) =====

	.target	sm_100

	.elftype	@"ET_EXEC"


//--------------------- .note.nv.tkinfo           --------------------------
	.section	.note.nv.tkinfo,"",@"SHT_NOTE"
	.sectionflags	@"SHF_NOTE_NV_TKINFO"
	.tkinfo
        /*0018*/ 	.word	0x00000002
        /*0030*/ 	.string	""
        /*0030*/ 	.string	"ptxas"
        /*0030*/ 	.string	"Cuda compilation tools, release 13.0, V13.0.88"
        /*0030*/ 	.string	"Build cuda_13.0.r13.0/compiler.36424714_0"
        /*0030*/ 	.string	"-arch sm_100 -m 64 "



//--------------------- .note.nv.cuinfo           --------------------------
	.section	.note.nv.cuinfo,"",@"SHT_NOTE"
	.sectionflags	@"SHF_NOTE_NV_CUINFO"
        /*0018*/ 	.short	0x0002
        /*001a*/ 	.short	0x0064
        /*001c*/ 	.short	0x0082
	.zero		2


//--------------------- .nv.info                  --------------------------
	.section	.nv.info,"",@"SHT_CUDA_INFO"
	.align	4


	//----- nvinfo : EIATTR_REGCOUNT
	.align		4
        /*0000*/ 	.byte	0x04, 0x2f
        /*0002*/ 	.short	(.L_1 - .L_0)
	.align		4
.L_0:
        /*0004*/ 	.word	index@(_Z24LinkedList_atomic_kerneliPiPy)
        /*0008*/ 	.word	0x0000000c


	//----- nvinfo : EIATTR_FRAME_SIZE
	.align		4
.L_1:
        /*000c*/ 	.byte	0x04, 0x11
        /*000e*/ 	.short	(.L_3 - .L_2)
	.align		4
.L_2:
        /*0010*/ 	.word	index@(_Z24LinkedList_atomic_kerneliPiPy)
        /*0014*/ 	.word	0x00000010


	//----- nvinfo : EIATTR_MIN_STACK_SIZE
	.align		4
.L_3:
        /*0018*/ 	.byte	0x04, 0x12
        /*001a*/ 	.short	(.L_5 - .L_4)
	.align		4
.L_4:
        /*001c*/ 	.word	index@(_Z24LinkedList_atomic_kerneliPiPy)
        /*0020*/ 	.word	0x00000010
.L_5:


//--------------------- .nv.compat                --------------------------
	.section	.nv.compat,"",@"SHT_CUDA_COMPAT_INFO"
	.align	4
        /*0000*/ 	.byte	0x02, 0x09, 0x00, 0x00, 0x02, 0x02, 0x01, 0x00, 0x02, 0x05, 0x05, 0x00, 0x03, 0x07, 0x01, 0x01
        /*0010*/ 	.byte	0x02, 0x03, 0x00, 0x00, 0x02, 0x06, 0x01, 0x00, 0x04, 0x0b, 0x08, 0x00, 0x09, 0x00, 0x00, 0x00
        /*0020*/ 	.byte	0x00, 0x00, 0x00, 0x00


//--------------------- .nv.info._Z24LinkedList_atomic_kerneliPiPy --------------------------
	.section	.nv.info._Z24LinkedList_atomic_kerneliPiPy,"",@"SHT_CUDA_INFO"
	.sectionflags	@""
	.align	4


	//----- nvinfo : EIATTR_CUDA_API_VERSION
	.align		4
        /*0000*/ 	.byte	0x04, 0x37
        /*0002*/ 	.short	(.L_7 - .L_6)
.L_6:
        /*0004*/ 	.word	0x00000082


	//----- nvinfo : EIATTR_KPARAM_INFO
	.align		4
.L_7:
        /*0008*/ 	.byte	0x04, 0x17
        /*000a*/ 	.short	(.L_9 - .L_8)
.L_8:
        /*000c*/ 	.word	0x00000000
        /*0010*/ 	.short	0x0002
        /*0012*/ 	.short	0x0010
        /*0014*/ 	.byte	0x00, 0xf5, 0x21, 0x00


	//----- nvinfo : EIATTR_KPARAM_INFO
	.align		4
.L_9:
        /*0018*/ 	.byte	0x04, 0x17
        /*001a*/ 	.short	(.L_11 - .L_10)
.L_10:
        /*001c*/ 	.word	0x00000000
        /*0020*/ 	.short	0x0001
        /*0022*/ 	.short	0x0008
        /*0024*/ 	.byte	0x00, 0xf5, 0x21, 0x00


	//----- nvinfo : EIATTR_KPARAM_INFO
	.align		4
.L_11:
        /*0028*/ 	.byte	0x04, 0x17
        /*002a*/ 	.short	(.L_13 - .L_12)
.L_12:
        /*002c*/ 	.word	0x00000000
        /*0030*/ 	.short	0x0000
        /*0032*/ 	.short	0x0000
        /*0034*/ 	.byte	0x00, 0xf0, 0x11, 0x00


	//----- nvinfo : EIATTR_SPARSE_MMA_MASK
	.align		4
.L_13:
        /*0038*/ 	.byte	0x03, 0x50
        /*003a*/ 	.short	0x0000


	//----- nvinfo : EIATTR_MAXREG_COUNT
	.align		4
        /*003c*/ 	.byte	0x03, 0x1b
        /*003e*/ 	.short	0x00ff


	//----- nvinfo : EIATTR_MERCURY_ISA_VERSION
	.align		4
        /*0040*/ 	.byte	0x03, 0x5f
        /*0042*/ 	.short	0x0101


	//----- nvinfo : EIATTR_VRC_CTA_INIT_COUNT
	.align		4
        /*0044*/ 	.byte	0x02, 0x4a
	.zero		1
	.zero		1


	//----- nvinfo : EIATTR_EXIT_INSTR_OFFSETS
	.align		4
        /*0048*/ 	.byte	0x04, 0x1c
        /*004a*/ 	.short	(.L_15 - .L_14)


	//   ....[0]....
.L_14:
        /*004c*/ 	.word	0x00000080


	//   ....[1]....
        /*0050*/ 	.word	0x000001d0


	//----- nvinfo : EIATTR_CRS_STACK_SIZE
	.align		4
.L_15:
        /*0054*/ 	.byte	0x04, 0x1e
        /*0056*/ 	.short	(.L_17 - .L_16)
.L_16:
        /*0058*/ 	.word	0x00000000


	//----- nvinfo : EIATTR_CBANK_PARAM_SIZE
	.align		4
.L_17:
        /*005c*/ 	.byte	0x03, 0x19
        /*005e*/ 	.short	0x0018


	//----- nvinfo : EIATTR_PARAM_CBANK
	.align		4
        /*0060*/ 	.byte	0x04, 0x0a
        /*0062*/ 	.short	(.L_19 - .L_18)
	.align		4
.L_18:
        /*0064*/ 	.word	index@(.nv.constant0._Z24LinkedList_atomic_kerneliPiPy)
        /*0068*/ 	.short	0x0380
        /*006a*/ 	.short	0x0018


	//----- nvinfo : EIATTR_SW_WAR
	.align		4
.L_19:
        /*006c*/ 	.byte	0x04, 0x36
        /*006e*/ 	.short	(.L_21 - .L_20)
.L_20:
        /*0070*/ 	.word	0x00000008
.L_21:


//--------------------- .nv.callgraph             --------------------------
	.section	.nv.callgraph,"",@"SHT_CUDA_CALLGRAPH"
	.align	4
	.sectionentsize	8
	.align		4
        /*0000*/ 	.word	0x00000000
	.align		4
        /*0004*/ 	.word	0xffffffff
	.align		4
        /*0008*/ 	.word	0x00000000
	.align		4
        /*000c*/ 	.word	0xfffffffe
	.align		4
        /*0010*/ 	.word	0x00000000
	.align		4
        /*0014*/ 	.word	0xfffffffd
	.align		4
        /*0018*/ 	.word	0x00000000
	.align		4
        /*001c*/ 	.word	0xfffffffc


//--------------------- .text._Z24LinkedList_atomic_kerneliPiPy --------------------------
	.section	.text._Z24LinkedList_atomic_kerneliPiPy,"ax",@progbits
	.align	128
        .global         _Z24LinkedList_atomic_kerneliPiPy
        .type           _Z24LinkedList_atomic_kerneliPiPy,@function
        .size           _Z24LinkedList_atomic_kerneliPiPy,(.L_x_3 - _Z24LinkedList_atomic_kerneliPiPy)
        .other          _Z24LinkedList_atomic_kerneliPiPy,@"STO_CUDA_ENTRY STV_DEFAULT"
_Z24LinkedList_atomic_kerneliPiPy:
.text._Z24LinkedList_atomic_kerneliPiPy:
[----:B------:R-:W0:Y:S01]  /*0000*/  LDC R1, c[0x0][0x37c] ;  /* 0x0000df00ff017b82 */ /* 0x000e220000000800 */
[----:B------:R-:W1:Y:S07]  /*0010*/  S2R R0, SR_TID.X ;  /* 0x0000000000007919 */ /* 0x000e6e0000002100 */
[----:B------:R-:W1:Y:S01]  /*0020*/  S2UR UR4, SR_CTAID.X ;  /* 0x00000000000479c3 */ /* 0x000e620000002500 */
[----:B------:R-:W2:Y:S01]  /*0030*/  LDCU UR5, c[0x0][0x380] ;  /* 0x00007000ff0577ac */ /* 0x000ea20008000800 */
[----:B0-----:R-:W-:-:S06]  /*0040*/  VIADD R1, R1, 0xfffffff0 ;  /* 0xfffffff001017836 */ /* 0x001fcc0000000000 */
[----:B------:R-:W1:Y:S02]  /*0050*/  LDC R9, c[0x0][0x360] ;  /* 0x0000d800ff097b82 */ /* 0x000e640000000800 */
[----:B-1----:R-:W-:-:S05]  /*0060*/  IMAD R9, R9, UR4, R0 ;  /* 0x0000000409097c24 */ /* 0x002fca000f8e0200 */
[----:B--2---:R-:W-:-:S13]  /*0070*/  ISETP.GE.AND P0, PT, R9, UR5, PT ;  /* 0x0000000509007c0c */ /* 0x004fda000bf06270 */
[----:B------:R-:W-:Y:S05]  /*0080*/  @P0 EXIT ;  /* 0x000000000000094d */ /* 0x000fea0003800000 */
[----:B------:R-:W-:-:S05]  /*0090*/  CS2R R4, SR_CLOCKLO ;  /* 0x0000000000047805 */ /* 0x000fca0000015000 */
[----:B------:R0:W-:Y:S01]  /*00a0*/  STL.64 [R1], R4 ;  /* 0x0000000401007387 */ /* 0x0001e20000100a00 */
[----:B------:R-:W1:Y:S01]  /*00b0*/  LDC.64 R2, c[0x0][0x388] ;  /* 0x0000e200ff027b82 */ /* 0x000e620000000a00 */
[----:B------:R-:W-:Y:S01]  /*00c0*/  BSSY B0, `(.L_x_0) ;  /* 0x0000007000007945 */ /* 0x000fe20003800000 */
[----:B------:R-:W-:Y:S01]  /*00d0*/  IMAD.MOV.U32 R7, RZ, RZ, 0x1 ;  /* 0x00000001ff077424 */ /* 0x000fe200078e00ff */
[----:B------:R-:W2:Y:S06]  /*00e0*/  LDCU.64 UR4, c[0x0][0x358] ;  /* 0x00006b00ff0477ac */ /* 0x000eac0008000a00 */
.L_x_1:
[----:B------:R-:W-:Y:S05]  /*00f0*/  YIELD ;  /* 0x0000000000007946 */ /* 0x000fea0003800000 */
[----:B-12---:R-:W2:Y:S02]  /*0100*/  ATOMG.E.EXCH.STRONG.GPU PT, R0, desc[UR4][R2.64], R7 ;  /* 0x80000007020079a8 */ /* 0x006ea4000c1ef104 */
[----:B--2---:R-:W-:-:S13]  /*0110*/  ISETP.NE.AND P0, PT, R0, RZ, PT ;  /* 0x000000ff0000720c */ /* 0x004fda0003f05270 */
[----:B------:R-:W-:Y:S05]  /*0120*/  @P0 BRA `(.L_x_1) ;  /* 0xfffffffc00f00947 */ /* 0x000fea000383ffff */
[----:B------:R-:W-:Y:S05]  /*0130*/  BSYNC B0 ;  /* 0x0000000000007941 */ /* 0x000fea0003800000 */
.L_x_0:
[----:B------:R1:W-:Y:S01]  /*0140*/  ATOMG.E.EXCH.STRONG.GPU PT, RZ, desc[UR4][R2.64], RZ ;  /* 0x800000ff02ff79a8 */ /* 0x0003e2000c1ef104 */
[----:B0-----:R-:W-:-:S03]  /*0150*/  CS2R R4, SR_CLOCKLO ;  /* 0x0000000000047805 */ /* 0x001fc60000015000 */
[----:B------:R-:W2:Y:S01]  /*0160*/  LDL.64 R6, [R1] ;  /* 0x0000000001067983 */ /* 0x000ea20000100a00 */
[----:B-1----:R-:W0:Y:S03]  /*0170*/  LDC.64 R2, c[0x0][0x390] ;  /* 0x0000e400ff027b82 */ /* 0x002e260000000a00 */
[----:B------:R-:W-:Y:S01]  /*0180*/  STL.64 [R1+0x8], R4 ;  /* 0x0000080401007387 */ /* 0x000fe20000100a00 */
[----:B0-----:R-:W-:Y:S01]  /*0190*/  IMAD.WIDE R2, R9, 0x8, R2 ;  /* 0x0000000809027825 */ /* 0x001fe200078e0202 */
[----:B--2---:R-:W-:-:S05]  /*01a0*/  IADD3 R6, P0, PT, -R6, R4, RZ ;  /* 0x0000000406067210 */ /* 0x004fca0007f1e1ff */
[----:B------:R-:W-:-:S05]  /*01b0*/  IMAD.X R7, R5, 0x1, ~R7, P0 ;  /* 0x0000000105077824 */ /* 0x000fca00000e0e07 */
[----:B------:R-:W-:Y:S01]  /*01c0*/  STG.E.64 desc[UR4][R2.64], R6 ;  /* 0x0000000602007986 */ /* 0x000fe2000c101b04 */
[----:B------:R-:W-:Y:S05]  /*01d0*/  EXIT ;  /* 0x000000000000794d */ /* 0x000fea0003800000 */
.L_x_2:
[----:B------:R-:W-:-:S00]  /*01e0*/  BRA `(.L_x_2) ;  /* 0xfffffffc00fc7947 */ /* 0x000fc0000383ffff */
[----:B------:R-:W-:-:S00]  /*01f0*/  NOP ;  /* 0x0000000000007918 */ /* 0x000fc00000000000 */
        /* <DEDUP_REMOVED lines=8> */
.L_x_3:


//--------------------- .nv.shared.reserved.0     --------------------------
	.section	.nv.shared.reserved.0,"aw",@nobits
	.weak		__nv_reservedSMEM_offset_0_alias
	.size		__nv_reservedSMEM_offset_0_alias, 0, 64
	.other		__nv_reservedSMEM_offset_0_alias,@"STO_CUDA_RESERVED_SHARED STV_DEFAULT"
__nv_reservedSMEM_offset_0_alias:
	.zero		0
	.zero		64


//--------------------- .nv.constant0._Z24LinkedList_atomic_kerneliPiPy --------------------------
	.section	.nv.constant0._Z24LinkedList_atomic_kerneliPiPy,"a",@progbits
	.sectionflags	@""
	.align	4
.nv.constant0._Z24LinkedList_atomic_kerneliPiPy:
	.zero		920


//--------------------- SYMBOLS --------------------------

	.type		.nv.reservedSmem.offset0,@object
	.size		.nv.reservedSmem.offset0,0x4
